	.headerflags	@"EF_CUDA_TEXMODE_UNIFIED EF_CUDA_64BIT_ADDRESS EF_CUDA_ACCELERATORS EF_CUDA_SM90 EF_CUDA_VIRTUAL_SM(EF_CUDA_SM90)"
	.elftype	@"ET_EXEC"


//--------------------- .nv.info                  --------------------------
	.section	.nv.info,"",@"SHT_CUDA_INFO"
	.align	4


	//----- nvinfo : EIATTR_REGCOUNT
	.align		4
        /*0000*/ 	.byte	0x04, 0x2f
        /*0002*/ 	.short	(.L_1 - .L_0)
	.align		4
.L_0:
        /*0004*/ 	.word	index@(triton_poi_fused__unsafe_index_add_mul_sub_121)
        /*0008*/ 	.word	0x00000014


	//----- nvinfo : EIATTR_MIN_STACK_SIZE
	.align		4
.L_1:
        /*000c*/ 	.byte	0x04, 0x12
        /*000e*/ 	.short	(.L_3 - .L_2)
	.align		4
.L_2:
        /*0010*/ 	.word	index@(triton_poi_fused__unsafe_index_add_mul_sub_121)
        /*0014*/ 	.word	0x00000000


	//----- nvinfo : EIATTR_FRAME_SIZE
	.align		4
.L_3:
        /*0018*/ 	.byte	0x04, 0x11
        /*001a*/ 	.short	(.L_5 - .L_4)
	.align		4
.L_4:
        /*001c*/ 	.word	index@(triton_poi_fused__unsafe_index_add_mul_sub_121)
        /*0020*/ 	.word	0x00000000


	//----- nvinfo : EIATTR_MIN_STACK_SIZE
	.align		4
.L_5:
        /*0024*/ 	.byte	0x04, 0x12
        /*0026*/ 	.short	(.L_7 - .L_6)
	.align		4
.L_6:
        /*0028*/ 	.word	index@(triton_poi_fused__unsafe_index_add_mul_sub_121)
        /*002c*/ 	.word	0x00000000
.L_7:


//--------------------- .nv.info.triton_poi_fused__unsafe_index_add_mul_sub_121 --------------------------
	.section	.nv.info.triton_poi_fused__unsafe_index_add_mul_sub_121,"",@"SHT_CUDA_INFO"
	.sectionflags	@""
	.align	4


	//----- nvinfo : EIATTR_CUDA_API_VERSION
	.align		4
        /*0000*/ 	.byte	0x04, 0x37
        /*0002*/ 	.short	(.L_9 - .L_8)
.L_8:
        /*0004*/ 	.word	0x0000007c


	//----- nvinfo : EIATTR_KPARAM_INFO
	.align		4
.L_9:
        /*0008*/ 	.byte	0x04, 0x17
        /*000a*/ 	.short	(.L_11 - .L_10)
.L_10:
        /*000c*/ 	.word	0x00000000
        /*0010*/ 	.short	0x0006
        /*0012*/ 	.short	0x0030
        /*0014*/ 	.byte	0x00, 0xf0, 0x11, 0x00


	//----- nvinfo : EIATTR_KPARAM_INFO
	.align		4
.L_11:
        /*0018*/ 	.byte	0x04, 0x17
        /*001a*/ 	.short	(.L_13 - .L_12)
.L_12:
        /*001c*/ 	.word	0x00000000
        /*0020*/ 	.short	0x0005
        /*0022*/ 	.short	0x0028
        /*0024*/ 	.byte	0x00, 0xf4, 0x21, 0x00


	//----- nvinfo : EIATTR_KPARAM_INFO
	.align		4
.L_13:
        /*0028*/ 	.byte	0x04, 0x17
        /*002a*/ 	.short	(.L_15 - .L_14)
.L_14:
        /*002c*/ 	.word	0x00000000
        /*0030*/ 	.short	0x0004
        /*0032*/ 	.short	0x0020
        /*0034*/ 	.byte	0x00, 0xf4, 0x21, 0x00


	//----- nvinfo : EIATTR_KPARAM_INFO
	.align		4
.L_15:
        /*0038*/ 	.byte	0x04, 0x17
        /*003a*/ 	.short	(.L_17 - .L_16)
.L_16:
        /*003c*/ 	.word	0x00000000
        /*0040*/ 	.short	0x0003
        /*0042*/ 	.short	0x0018
        /*0044*/ 	.byte	0x00, 0xf4, 0x21, 0x00


	//----- nvinfo : EIATTR_KPARAM_INFO
	.align		4
.L_17:
        /*0048*/ 	.byte	0x04, 0x17
        /*004a*/ 	.short	(.L_19 - .L_18)
.L_18:
        /*004c*/ 	.word	0x00000000
        /*0050*/ 	.short	0x0002
        /*0052*/ 	.short	0x0010
        /*0054*/ 	.byte	0x00, 0xf4, 0x21, 0x00


	//----- nvinfo : EIATTR_KPARAM_INFO
	.align		4
.L_19:
        /*0058*/ 	.byte	0x04, 0x17
        /*005a*/ 	.short	(.L_21 - .L_20)
.L_20:
        /*005c*/ 	.word	0x00000000
        /*0060*/ 	.short	0x0001
        /*0062*/ 	.short	0x0008
        /*0064*/ 	.byte	0x00, 0xf4, 0x21, 0x00


	//----- nvinfo : EIATTR_KPARAM_INFO
	.align		4
.L_21:
        /*0068*/ 	.byte	0x04, 0x17
        /*006a*/ 	.short	(.L_23 - .L_22)
.L_22:
        /*006c*/ 	.word	0x00000000
        /*0070*/ 	.short	0x0000
        /*0072*/ 	.short	0x0000
        /*0074*/ 	.byte	0x00, 0xf4, 0x21, 0x00


	//----- nvinfo : EIATTR_SPARSE_MMA_MASK
	.align		4
.L_23:
        /*0078*/ 	.byte	0x03, 0x50
        /*007a*/ 	.short	0x0000


	//----- nvinfo : EIATTR_MAXREG_COUNT
	.align		4
        /*007c*/ 	.byte	0x03, 0x1b
        /*007e*/ 	.short	0x00ff


	//----- nvinfo : EIATTR_EXIT_INSTR_OFFSETS
	.align		4
        /*0080*/ 	.byte	0x04, 0x1c
        /*0082*/ 	.short	(.L_25 - .L_24)


	//   ....[0]....
.L_24:
        /*0084*/ 	.word	0x000003b0


	//----- nvinfo : EIATTR_REQNTID
	.align		4
.L_25:
        /*0088*/ 	.byte	0x04, 0x10
        /*008a*/ 	.short	(.L_27 - .L_26)
.L_26:
        /*008c*/ 	.word	0x00000080
        /*0090*/ 	.word	0x00000001
        /*0094*/ 	.word	0x00000001


	//----- nvinfo : EIATTR_CBANK_PARAM_SIZE
	.align		4
.L_27:
        /*0098*/ 	.byte	0x03, 0x19
        /*009a*/ 	.short	0x0034


	//----- nvinfo : EIATTR_PARAM_CBANK
	.align		4
        /*009c*/ 	.byte	0x04, 0x0a
        /*009e*/ 	.short	(.L_29 - .L_28)
	.align		4
.L_28:
        /*00a0*/ 	.word	index@(.nv.constant0.triton_poi_fused__unsafe_index_add_mul_sub_121)
        /*00a4*/ 	.short	0x0210
        /*00a6*/ 	.short	0x0034


	//----- nvinfo : EIATTR_SW_WAR
	.align		4
.L_29:
        /*00a8*/ 	.byte	0x04, 0x36
        /*00aa*/ 	.short	(.L_31 - .L_30)
.L_30:
        /*00ac*/ 	.word	0x00000008
.L_31:


//--------------------- .nv.callgraph             --------------------------
	.section	.nv.callgraph,"",@"SHT_CUDA_CALLGRAPH"
	.align	4
	.sectionentsize	8
	.align		4
        /*0000*/ 	.word	0x00000000
	.align		4
        /*0004*/ 	.word	0xffffffff
	.align		4
        /*0008*/ 	.word	0x00000000
	.align		4
        /*000c*/ 	.word	0xfffffffe
	.align		4
        /*0010*/ 	.word	0x00000000
	.align		4
        /*0014*/ 	.word	0xfffffffd
	.align		4
        /*0018*/ 	.word	0x00000000
	.align		4
        /*001c*/ 	.word	0xfffffffc


//--------------------- .text.triton_poi_fused__unsafe_index_add_mul_sub_121 --------------------------
	.section	.text.triton_poi_fused__unsafe_index_add_mul_sub_121,"ax",@progbits
	.align	128
        .global         triton_poi_fused__unsafe_index_add_mul_sub_121
        .type           triton_poi_fused__unsafe_index_add_mul_sub_121,@function
        .size           triton_poi_fused__unsafe_index_add_mul_sub_121,(.L_x_1 - triton_poi_fused__unsafe_index_add_mul_sub_121)
        .other          triton_poi_fused__unsafe_index_add_mul_sub_121,@"STO_CUDA_ENTRY STV_DEFAULT"
triton_poi_fused__unsafe_index_add_mul_sub_121:
.text.triton_poi_fused__unsafe_index_add_mul_sub_121:
[----:B------:R-:W-:Y:S01]  /*0000*/  LDC R1, c[0x0][0x28] ;  /* 0x00000a00ff017b82 */ /* 0x000fe20000000800 */
[----:B------:R-:W1:Y:S07]  /*0010*/  S2R R3, SR_TID.X ;  /* 0x0000000000037919 */ /* 0x000e6e0000002100 */
[----:B------:R-:W2:Y:S01]  /*0020*/  LDC.64 R8, c[0x0][0x210] ;  /* 0x00008400ff087b82 */ /* 0x000ea20000000a00 */
[----:B------:R-:W-:Y:S01]  /*0030*/  ULDC.64 UR4, c[0x0][0x208] ;  /* 0x0000820000047ab9 */ /* 0x000fe20000000a00 */
[----:B------:R-:W-:Y:S01]  /*0040*/  ULDC.64 UR6, c[0x0][0x220] ;  /* 0x0000880000067ab9 */ /* 0x000fe20000000a00 */
[----:B------:R-:W3:Y:S05]  /*0050*/  S2R R4, SR_CTAID.X ;  /* 0x0000000000047919 */ /* 0x000eea0000002500 */
[----:B------:R-:W4:Y:S01]  /*0060*/  LDC.64 R10, c[0x0][0x218] ;  /* 0x00008600ff0a7b82 */ /* 0x000f220000000a00 */
[----:B-1----:R-:W-:-:S05]  /*0070*/  LOP3.LUT R3, R3, 0x7f, RZ, 0xc0, !PT ;  /* 0x0000007f03037812 */ /* 0x002fca00078ec0ff */
[----:B---3--:R-:W-:-:S05]  /*0080*/  IMAD R0, R4, 0x80, R3 ;  /* 0x0000008004007824 */ /* 0x008fca00078e0203 */
[----:B------:R-:W-:-:S04]  /*0090*/  SHF.R.S32.HI R3, RZ, 0x1f, R0 ;  /* 0x0000001fff037819 */ /* 0x000fc80000011400 */
[----:B------:R-:W-:-:S04]  /*00a0*/  LEA.HI R5, R3, R0, RZ, 0x3 ;  /* 0x0000000003057211 */ /* 0x000fc800078f18ff */
[----:B------:R-:W-:Y:S02]  /*00b0*/  SHF.R.S32.HI R6, RZ, 0x3, R5 ;  /* 0x00000003ff067819 */ /* 0x000fe40000011405 */
[----:B------:R-:W-:Y:S02]  /*00c0*/  LOP3.LUT R5, R5, 0xfffffff8, RZ, 0xc0, !PT ;  /* 0xfffffff805057812 */ /* 0x000fe400078ec0ff */
[----:B------:R-:W-:-:S04]  /*00d0*/  LEA.HI R2, R6, R6, RZ, 0x3 ;  /* 0x0000000606027211 */ /* 0x000fc800078f18ff */
[----:B------:R-:W-:Y:S02]  /*00e0*/  LOP3.LUT R7, R2, 0xfffffff8, RZ, 0xc0, !PT ;  /* 0xfffffff802077812 */ /* 0x000fe400078ec0ff */
[----:B------:R-:W1:Y:S03]  /*00f0*/  LDC.64 R2, c[0x0][0x228] ;  /* 0x00008a00ff027b82 */ /* 0x000e660000000a00 */
[----:B------:R-:W-:-:S04]  /*0100*/  IMAD.IADD R7, R6, 0x1, -R7 ;  /* 0x0000000106077824 */ /* 0x000fc800078e0a07 */
[----:B--2---:R-:W-:-:S06]  /*0110*/  IMAD.WIDE R8, R7, 0x8, R8 ;  /* 0x0000000807087825 */ /* 0x004fcc00078e0208 */
[----:B------:R-:W2:Y:S01]  /*0120*/  LDG.E.EL.64 R8, desc[UR4][R8.64] ;  /* 0x0000000408087981 */ /* 0x000ea2000c2e1b00 */
[----:B------:R-:W-:-:S04]  /*0130*/  IMAD.IADD R5, R0, 0x1, -R5 ;  /* 0x0000000100057824 */ /* 0x000fc800078e0a05 */
[----:B----4-:R-:W-:-:S04]  /*0140*/  IMAD.WIDE R10, R5, 0x8, R10 ;  /* 0x00000008050a7825 */ /* 0x010fc800078e020a */
[----:B-1----:R-:W-:Y:S02]  /*0150*/  IMAD.WIDE R6, R5, 0x8, R2 ;  /* 0x0000000805067825 */ /* 0x002fe400078e0202 */
[----:B------:R-:W3:Y:S04]  /*0160*/  LDG.E.EL.64 R10, desc[UR4][R10.64] ;  /* 0x000000040a0a7981 */ /* 0x000ee8000c2e1b00 */
[----:B------:R-:W4:Y:S01]  /*0170*/  LDG.E.EL.64 R6, desc[UR4][R6.64] ;  /* 0x0000000406067981 */ /* 0x000f22000c2e1b00 */
[----:B--2---:R-:W-:-:S04]  /*0180*/  SHF.R.U32.HI R3, RZ, 0x1d, R9 ;  /* 0x0000001dff037819 */ /* 0x004fc80000011609 */
[----:B------:R-:W-:-:S04]  /*0190*/  LOP3.LUT R3, R3, 0x4, RZ, 0xc0, !PT ;  /* 0x0000000403037812 */ /* 0x000fc800078ec0ff */
[----:B------:R-:W-:Y:S02]  /*01a0*/  IADD3 R16, P0, R8, R3, RZ ;  /* 0x0000000308107210 */ /* 0x000fe40007f1e0ff */
[----:B------:R-:W1:Y:S01]  /*01b0*/  LDC.64 R2, c[0x0][0x230] ;  /* 0x00008c00ff027b82 */ /* 0x000e620000000a00 */
[----:B---3--:R-:W-:Y:S02]  /*01c0*/  LEA R14, P1, R10, UR6, 0x2 ;  /* 0x000000060a0e7c11 */ /* 0x008fe4000f8210ff */
[----:B------:R-:W-:Y:S01]  /*01d0*/  IMAD.X R17, RZ, RZ, R9, P0 ;  /* 0x000000ffff117224 */ /* 0x000fe200000e0609 */
[----:B------:R-:W-:Y:S02]  /*01e0*/  SHF.R.S32.HI R9, RZ, 0x18, R4 ;  /* 0x00000018ff097819 */ /* 0x000fe40000011404 */
[----:B------:R-:W-:Y:S02]  /*01f0*/  SHF.R.U32.HI R13, RZ, 0x1b, R11 ;  /* 0x0000001bff0d7819 */ /* 0x000fe4000001160b */
[----:B----4-:R-:W-:-:S02]  /*0200*/  SHF.R.U32.HI R4, RZ, 0x1b, R7 ;  /* 0x0000001bff047819 */ /* 0x010fc40000011607 */
[----:B------:R-:W-:Y:S02]  /*0210*/  SGXT R9, R9, 0x1 ;  /* 0x000000010909781a */ /* 0x000fe40000000200 */
[----:B------:R-:W-:Y:S01]  /*0220*/  LEA.HI.X R15, R10, UR7, R11, 0x2, P1 ;  /* 0x000000070a0f7c11 */ /* 0x000fe200088f140b */
[----:B------:R-:W-:Y:S01]  /*0230*/  IMAD.SHL.U32 R10, R16, 0x10, RZ ;  /* 0x00000010100a7824 */ /* 0x000fe200078e00ff */
[----:B------:R-:W-:Y:S02]  /*0240*/  LEA R11, P2, R6, UR6, 0x2 ;  /* 0x00000006060b7c11 */ /* 0x000fe4000f8410ff */
[----:B------:R-:W-:Y:S02]  /*0250*/  LOP3.LUT R4, R4, 0x10, RZ, 0xc0, !PT ;  /* 0x0000001004047812 */ /* 0x000fe400078ec0ff */
[----:B------:R-:W-:Y:S02]  /*0260*/  LOP3.LUT R13, R13, 0x10, RZ, 0xc0, !PT ;  /* 0x000000100d0d7812 */ /* 0x000fe400078ec0ff */
[----:B------:R-:W-:-:S02]  /*0270*/  LEA.HI R9, R9, R0, RZ, 0x6 ;  /* 0x0000000009097211 */ /* 0x000fc400078f30ff */
[----:B------:R-:W-:Y:S02]  /*0280*/  LEA.HI.X R7, R6, UR7, R7, 0x2, P2 ;  /* 0x0000000706077c11 */ /* 0x000fe400090f1407 */
[----:B------:R-:W-:Y:S01]  /*0290*/  IADD3 R6, P2, P3, R10, R11, R4 ;  /* 0x0000000b0a067210 */ /* 0x000fe20007b5e004 */
[----:B-1----:R-:W-:Y:S01]  /*02a0*/  IMAD.WIDE R2, R5, 0x4, R2 ;  /* 0x0000000405027825 */ /* 0x002fe200078e0202 */
[----:B------:R-:W-:Y:S02]  /*02b0*/  SHF.L.U64.HI R12, R16, 0x4, R17 ;  /* 0x00000004100c7819 */ /* 0x000fe40000010211 */
[----:B------:R-:W-:Y:S02]  /*02c0*/  IADD3 R8, P1, P0, R10, R14, R13 ;  /* 0x0000000e0a087210 */ /* 0x000fe4000783e00d */
[----:B------:R-:W-:Y:S01]  /*02d0*/  SHF.R.S32.HI R4, RZ, 0x6, R9 ;  /* 0x00000006ff047819 */ /* 0x000fe20000011409 */
[----:B------:R-:W2:Y:S01]  /*02e0*/  LDG.E.EL R2, desc[UR4][R2.64] ;  /* 0x0000000402027981 */ /* 0x000ea2000c2e1900 */
[----:B------:R-:W-:-:S02]  /*02f0*/  IADD3.X R9, R12, R15, RZ, P1, P0 ;  /* 0x0000000f0c097210 */ /* 0x000fc40000fe04ff */
[----:B------:R-:W-:Y:S01]  /*0300*/  IADD3.X R7, R12, R7, RZ, P2, P3 ;  /* 0x000000070c077210 */ /* 0x000fe200017e64ff */
[----:B------:R-:W-:Y:S02]  /*0310*/  IMAD.SHL.U32 R11, R4, 0x10, RZ ;  /* 0x00000010040b7824 */ /* 0x000fe400078e00ff */
[----:B------:R-:W1:Y:S02]  /*0320*/  LDC.64 R4, c[0x0][0x238] ;  /* 0x00008e00ff047b82 */ /* 0x000e640000000a00 */
[----:B------:R-:W-:-:S04]  /*0330*/  IMAD.WIDE R8, R11, 0x4, R8 ;  /* 0x000000040b087825 */ /* 0x000fc800078e0208 */
[----:B------:R-:W-:Y:S02]  /*0340*/  IMAD.WIDE R6, R11, 0x4, R6 ;  /* 0x000000040b067825 */ /* 0x000fe400078e0206 */
[----:B------:R-:W3:Y:S04]  /*0350*/  LDG.E.EL R9, desc[UR4][R8.64] ;  /* 0x0000000408097981 */ /* 0x000ee8000c2e1900 */
[----:B------:R-:W3:Y:S01]  /*0360*/  LDG.E.EL R6, desc[UR4][R6.64] ;  /* 0x0000000406067981 */ /* 0x000ee2000c2e1900 */
[----:B-1----:R-:W-:-:S04]  /*0370*/  IMAD.WIDE R4, R0, 0x4, R4 ;  /* 0x0000000400047825 */ /* 0x002fc800078e0204 */
[----:B---3--:R-:W-:-:S04]  /*0380*/  FADD R10, -R9, R6 ;  /* 0x00000006090a7221 */ /* 0x008fc80000000100 */
[----:B--2---:R-:W-:-:S05]  /*0390*/  FFMA R11, R2, R10, R9 ;  /* 0x0000000a020b7223 */ /* 0x004fca0000000009 */
[----:B------:R-:W-:Y:S01]  /*03a0*/  STG.E desc[UR4][R4.64], R11 ;  /* 0x0000000b04007986 */ /* 0x000fe2000c101904 */
[----:B------:R-:W-:Y:S05]  /*03b0*/  EXIT ;  /* 0x000000000000794d */ /* 0x000fea0003800000 */
.L_x_0:
[----:B------:R-:W-:-:S00]  /*03c0*/  BRA `(.L_x_0) ;  /* 0xfffffffc00fc7947 */ /* 0x000fc0000383ffff */
[----:B------:R-:W-:-:S00]  /*03d0*/  NOP ;  /* 0x0000000000007918 */ /* 0x000fc00000000000 */
        /* <DEDUP_REMOVED lines=10> */
.L_x_1:


//--------------------- .nv.constant0.triton_poi_fused__unsafe_index_add_mul_sub_121 --------------------------
	.section	.nv.constant0.triton_poi_fused__unsafe_index_add_mul_sub_121,"a",@progbits
	.sectionflags	@""
	.align	4
.nv.constant0.triton_poi_fused__unsafe_index_add_mul_sub_121:
	.zero		580
